	.headerflags	@"EF_CUDA_TEXMODE_UNIFIED EF_CUDA_64BIT_ADDRESS EF_CUDA_ACCELERATORS EF_CUDA_SM90 EF_CUDA_VIRTUAL_SM(EF_CUDA_SM90)"
	.elftype	@"ET_EXEC"


//--------------------- .nv.info                  --------------------------
	.section	.nv.info,"",@"SHT_CUDA_INFO"
	.align	4


	//----- nvinfo : EIATTR_REGCOUNT
	.align		4
        /*0000*/ 	.byte	0x04, 0x2f
        /*0002*/ 	.short	(.L_1 - .L_0)
	.align		4
.L_0:
        /*0004*/ 	.word	index@(triton_mm)
        /*0008*/ 	.word	0x00000048


	//----- nvinfo : EIATTR_MIN_STACK_SIZE
	.align		4
.L_1:
        /*000c*/ 	.byte	0x04, 0x12
        /*000e*/ 	.short	(.L_3 - .L_2)
	.align		4
.L_2:
        /*0010*/ 	.word	index@(triton_mm)
        /*0014*/ 	.word	0x00000000


	//----- nvinfo : EIATTR_FRAME_SIZE
	.align		4
.L_3:
        /*0018*/ 	.byte	0x04, 0x11
        /*001a*/ 	.short	(.L_5 - .L_4)
	.align		4
.L_4:
        /*001c*/ 	.word	index@(triton_mm)
        /*0020*/ 	.word	0x00000000


	//----- nvinfo : EIATTR_MIN_STACK_SIZE
	.align		4
.L_5:
        /*0024*/ 	.byte	0x04, 0x12
        /*0026*/ 	.short	(.L_7 - .L_6)
	.align		4
.L_6:
        /*0028*/ 	.word	index@(triton_mm)
        /*002c*/ 	.word	0x00000000
.L_7:


//--------------------- .nv.info.triton_mm        --------------------------
	.section	.nv.info.triton_mm,"",@"SHT_CUDA_INFO"
	.sectionflags	@""
	.align	4


	//----- nvinfo : EIATTR_CUDA_API_VERSION
	.align		4
        /*0000*/ 	.byte	0x04, 0x37
        /*0002*/ 	.short	(.L_9 - .L_8)
.L_8:
        /*0004*/ 	.word	0x0000007c


	//----- nvinfo : EIATTR_KPARAM_INFO
	.align		4
.L_9:
        /*0008*/ 	.byte	0x04, 0x17
        /*000a*/ 	.short	(.L_11 - .L_10)
.L_10:
        /*000c*/ 	.word	0x00000000
        /*0010*/ 	.short	0x0004
        /*0012*/ 	.short	0x001c
        /*0014*/ 	.byte	0x00, 0xf0, 0x11, 0x00


	//----- nvinfo : EIATTR_KPARAM_INFO
	.align		4
.L_11:
        /*0018*/ 	.byte	0x04, 0x17
        /*001a*/ 	.short	(.L_13 - .L_12)
.L_12:
        /*001c*/ 	.word	0x00000000
        /*0020*/ 	.short	0x0003
        /*0022*/ 	.short	0x0018
        /*0024*/ 	.byte	0x00, 0xf0, 0x11, 0x00


	//----- nvinfo : EIATTR_KPARAM_INFO
	.align		4
.L_13:
        /*0028*/ 	.byte	0x04, 0x17
        /*002a*/ 	.short	(.L_15 - .L_14)
.L_14:
        /*002c*/ 	.word	0x00000000
        /*0030*/ 	.short	0x0002
        /*0032*/ 	.short	0x0010
        /*0034*/ 	.byte	0x00, 0xf0, 0x21, 0x00


	//----- nvinfo : EIATTR_KPARAM_INFO
	.align		4
.L_15:
        /*0038*/ 	.byte	0x04, 0x17
        /*003a*/ 	.short	(.L_17 - .L_16)
.L_16:
        /*003c*/ 	.word	0x00000000
        /*0040*/ 	.short	0x0001
        /*0042*/ 	.short	0x0008
        /*0044*/ 	.byte	0x00, 0xf0, 0x21, 0x00


	//----- nvinfo : EIATTR_KPARAM_INFO
	.align		4
.L_17:
        /*0048*/ 	.byte	0x04, 0x17
        /*004a*/ 	.short	(.L_19 - .L_18)
.L_18:
        /*004c*/ 	.word	0x00000000
        /*0050*/ 	.short	0x0000
        /*0052*/ 	.short	0x0000
        /*0054*/ 	.byte	0x00, 0xf0, 0x21, 0x00


	//----- nvinfo : EIATTR_SPARSE_MMA_MASK
	.align		4
.L_19:
        /*0058*/ 	.byte	0x03, 0x50
        /*005a*/ 	.short	0x0000


	//----- nvinfo : EIATTR_MAXREG_COUNT
	.align		4
        /*005c*/ 	.byte	0x03, 0x1b
        /*005e*/ 	.short	0x00ff


	//----- nvinfo : EIATTR_EXIT_INSTR_OFFSETS
	.align		4
        /*0060*/ 	.byte	0x04, 0x1c
        /*0062*/ 	.short	(.L_21 - .L_20)


	//   ....[0]....
.L_20:
        /*0064*/ 	.word	0x00000040


	//   ....[1]....
        /*0068*/ 	.word	0x00001a00


	//   ....[2]....
        /*006c*/ 	.word	0x00001a30


	//----- nvinfo : EIATTR_MAX_THREADS
	.align		4
.L_21:
        /*0070*/ 	.byte	0x04, 0x05
        /*0072*/ 	.short	(.L_23 - .L_22)
.L_22:
        /*0074*/ 	.word	0x00000080
        /*0078*/ 	.word	0x00000001
        /*007c*/ 	.word	0x00000001


	//----- nvinfo : EIATTR_CBANK_PARAM_SIZE
	.align		4
.L_23:
        /*0080*/ 	.byte	0x03, 0x19
        /*0082*/ 	.short	0x0020


	//----- nvinfo : EIATTR_PARAM_CBANK
	.align		4
        /*0084*/ 	.byte	0x04, 0x0a
        /*0086*/ 	.short	(.L_25 - .L_24)
	.align		4
.L_24:
        /*0088*/ 	.word	index@(.nv.constant0.triton_mm)
        /*008c*/ 	.short	0x0210
        /*008e*/ 	.short	0x0020


	//----- nvinfo : EIATTR_SW_WAR
	.align		4
.L_25:
        /*0090*/ 	.byte	0x04, 0x36
        /*0092*/ 	.short	(.L_27 - .L_26)
.L_26:
        /*0094*/ 	.word	0x00000008
.L_27:


//--------------------- .nv.callgraph             --------------------------
	.section	.nv.callgraph,"",@"SHT_CUDA_CALLGRAPH"
	.align	4
	.sectionentsize	8
	.align		4
        /*0000*/ 	.word	0x00000000
	.align		4
        /*0004*/ 	.word	0xffffffff
	.align		4
        /*0008*/ 	.word	0x00000000
	.align		4
        /*000c*/ 	.word	0xfffffffe
	.align		4
        /*0010*/ 	.word	0x00000000
	.align		4
        /*0014*/ 	.word	0xfffffffd
	.align		4
        /*0018*/ 	.word	0x00000000
	.align		4
        /*001c*/ 	.word	0xfffffffc


//--------------------- .text.triton_mm           --------------------------
	.section	.text.triton_mm,"ax",@progbits
	.sectionflags	@"SHF_BARRIERS=1"
	.align	128
        .global         triton_mm
        .type           triton_mm,@function
        .size           triton_mm,(.L_x_2 - triton_mm)
        .other          triton_mm,@"STO_CUDA_ENTRY STV_DEFAULT"
triton_mm:
.text.triton_mm:
[----:B------:R-:W1:Y:S02]  /*0000*/  LDC R1, c[0x0][0x28] ;  /* 0x00000a00ff017b82 */ /* 0x000e640000000800 */
[----:B------:R-:W2:Y:S02]  /*0010*/  LDC R39, c[0x0][0x22c] ;  /* 0x00008b00ff277b82 */ /* 0x000ea40000000800 */
[----:B--2---:R-:W-:-:S05]  /*0020*/  IMAD R0, R39, 0xc00, RZ ;  /* 0x00000c0027007824 */ /* 0x004fca00078e02ff */
[----:B------:R-:W-:-:S13]  /*0030*/  ISETP.NE.AND P0, PT, R0, RZ, PT ;  /* 0x000000ff0000720c */ /* 0x000fda0003f05270 */
[----:B------:R-:W-:Y:S05]  /*0040*/  @!P0 EXIT ;  /* 0x000000000000894d */ /* 0x000fea0003800000 */
[----:B------:R-:W2:Y:S01]  /*0050*/  S2R R6, SR_CTAID.X ;  /* 0x0000000000067919 */ /* 0x000ea20000002500 */
[----:B------:R-:W-:Y:S01]  /*0060*/  VIADD R5, R39, 0x1f ;  /* 0x0000001f27057836 */ /* 0x000fe20000000000 */
[----:B------:R-:W-:Y:S01]  /*0070*/  IABS R11, R39 ;  /* 0x00000027000b7213 */ /* 0x000fe20000000000 */
[----:B------:R-:W3:Y:S01]  /*0080*/  S2UR UR4, SR_CgaCtaId ;  /* 0x00000000000479c3 */ /* 0x000ee20000008800 */
[----:B------:R-:W4:Y:S01]  /*0090*/  S2R R40, SR_TID.X ;  /* 0x0000000000287919 */ /* 0x000f220000002100 */
[----:B------:R-:W-:Y:S01]  /*00a0*/  UMOV UR5, 0x400 ;  /* 0x0000040000057882 */ /* 0x000fe20000000000 */
[----:B------:R-:W-:Y:S01]  /*00b0*/  SHF.R.S32.HI R0, RZ, 0x1f, R5 ;  /* 0x0000001fff007819 */ /* 0x000fe20000011405 */
[----:B------:R-:W5:Y:S01]  /*00c0*/  I2F.RP R14, R11 ;  /* 0x0000000b000e7306 */ /* 0x000f620000209400 */
[----:B------:R-:W-:Y:S01]  /*00d0*/  ULDC.64 UR6, c[0x0][0x210] ;  /* 0x0000840000067ab9 */ /* 0x000fe20000000a00 */
[----:B------:R-:W-:Y:S01]  /*00e0*/  ULDC.64 UR8, c[0x0][0x208] ;  /* 0x0000820000087ab9 */ /* 0x000fe20000000a00 */
[----:B------:R-:W-:Y:S01]  /*00f0*/  LEA.HI R45, R0, R5, RZ, 0x5 ;  /* 0x00000005002d7211 */ /* 0x000fe200078f28ff */
[----:B------:R-:W-:-:S04]  /*0100*/  IMAD.MOV.U32 R66, RZ, RZ, RZ ;  /* 0x000000ffff427224 */ /* 0x000fc800078e00ff */
[----:B-1---5:R-:W1:Y:S01]  /*0110*/  MUFU.RCP R14, R14 ;  /* 0x0000000e000e7308 */ /* 0x022e620000001000 */
[----:B---3--:R-:W-:-:S03]  /*0120*/  UPRMT UR4, UR4, 0x654, UR5 ;  /* 0x0000065404047896 */ /* 0x008fc60008000005 */
[----:B------:R-:W-:Y:S01]  /*0130*/  UMOV UR5, URZ ;  /* 0x0000003f00057c82 */ /* 0x000fe20008000000 */
[C---:B--2---:R-:W-:Y:S01]  /*0140*/  IMAD.HI R2, R6.reuse, 0x2aaaaaab, RZ ;  /* 0x2aaaaaab06027827 */ /* 0x044fe200078e02ff */
[----:B------:R-:W-:Y:S02]  /*0150*/  IABS R5, R6 ;  /* 0x0000000600057213 */ /* 0x000fe40000000000 */
[----:B------:R-:W-:Y:S02]  /*0160*/  ISETP.GE.AND P2, PT, R6, RZ, PT ;  /* 0x000000ff0600720c */ /* 0x000fe40003f46270 */
[----:B------:R-:W-:Y:S01]  /*0170*/  SHF.R.U32.HI R3, RZ, 0x1f, R2 ;  /* 0x0000001fff037819 */ /* 0x000fe20000011602 */
[----:B-1----:R-:W-:Y:S01]  /*0180*/  VIADD R14, R14, 0xffffffe ;  /* 0x0ffffffe0e0e7836 */ /* 0x002fe20000000000 */
[----:B----4-:R-:W-:Y:S02]  /*0190*/  SHF.R.U32.HI R32, RZ, 0x4, R40 ;  /* 0x00000004ff207819 */ /* 0x010fe40000011628 */
[----:B------:R-:W-:-:S02]  /*01a0*/  LEA.HI.SX32 R3, R2, R3, 0x19 ;  /* 0x0000000302037211 */ /* 0x000fc400078fcaff */
[----:B------:R-:W-:Y:S02]  /*01b0*/  SGXT.U32 R32, R32, 0x3 ;  /* 0x000000032020781a */ /* 0x000fe40000000000 */
[----:B------:R-:W-:Y:S01]  /*01c0*/  SHF.R.U32.HI R42, RZ, 0x2, R40 ;  /* 0x00000002ff2a7819 */ /* 0x000fe20000011628 */
[----:B------:R-:W-:Y:S01]  /*01d0*/  IMAD.SHL.U32 R2, R3, 0x8, RZ ;  /* 0x0000000803027824 */ /* 0x000fe200078e00ff */
[C---:B------:R-:W-:Y:S01]  /*01e0*/  LOP3.LUT R50, R32.reuse, 0x8, RZ, 0xfc, !PT ;  /* 0x0000000820327812 */ /* 0x040fe200078efcff */
[C---:B------:R-:W-:Y:S01]  /*01f0*/  IMAD.SHL.U32 R12, R32.reuse, 0x100, RZ ;  /* 0x00000100200c7824 */ /* 0x040fe200078e00ff */
[----:B------:R-:W-:Y:S02]  /*0200*/  LOP3.LUT R48, R32, 0x18, RZ, 0xfc, !PT ;  /* 0x0000001820307812 */ /* 0x000fe400078efcff */
[----:B------:R-:W-:Y:S01]  /*0210*/  LEA.HI.SX32 R45, R45, -R2, 0x1b ;  /* 0x800000022d2d7211 */ /* 0x000fe200078fdaff */
[----:B------:R-:W-:Y:S02]  /*0220*/  IMAD.SHL.U32 R50, R50, 0x100, RZ ;  /* 0x0000010032327824 */ /* 0x000fe400078e00ff */
[----:B------:R-:W-:Y:S01]  /*0230*/  IMAD.SHL.U32 R48, R48, 0x100, RZ ;  /* 0x0000010030307824 */ /* 0x000fe200078e00ff */
[----:B------:R-:W-:-:S04]  /*0240*/  VIMNMX R45, R45, 0x8, PT ;  /* 0x000000082d2d7848 */ /* 0x000fc80003fe0100 */
[----:B------:R-:W-:Y:S02]  /*0250*/  IABS R0, R45 ;  /* 0x0000002d00007213 */ /* 0x000fe40000000000 */
[----:B------:R-:W-:Y:S02]  /*0260*/  ISETP.NE.AND P3, PT, R45, RZ, PT ;  /* 0x000000ff2d00720c */ /* 0x000fe40003f65270 */
[----:B------:R-:W1:Y:S08]  /*0270*/  I2F.RP R7, R0 ;  /* 0x0000000000077306 */ /* 0x000e700000209400 */
[----:B-1----:R-:W1:Y:S02]  /*0280*/  MUFU.RCP R8, R7 ;  /* 0x0000000700087308 */ /* 0x002e640000001000 */
[----:B-1----:R-:W-:-:S02]  /*0290*/  VIADD R8, R8, 0xffffffe ;  /* 0x0ffffffe08087836 */ /* 0x002fc40000000000 */
[----:B------:R-:W-:-:S04]  /*02a0*/  IMAD.MOV.U32 R7, RZ, RZ, R5 ;  /* 0x000000ffff077224 */ /* 0x000fc800078e0005 */
[----:B------:R-:W1:Y:S02]  /*02b0*/  F2I.FTZ.U32.TRUNC.NTZ R9, R8 ;  /* 0x0000000800097305 */ /* 0x000e64000021f000 */
[----:B-1----:R-:W-:Y:S02]  /*02c0*/  IMAD.MOV R4, RZ, RZ, -R9 ;  /* 0x000000ffff047224 */ /* 0x002fe400078e0a09 */
[----:B------:R-:W-:Y:S02]  /*02d0*/  IMAD.MOV.U32 R8, RZ, RZ, RZ ;  /* 0x000000ffff087224 */ /* 0x000fe400078e00ff */
[----:B------:R-:W-:Y:S01]  /*02e0*/  IMAD R10, R4, R0, RZ ;  /* 0x00000000040a7224 */ /* 0x000fe200078e02ff */
[----:B------:R-:W-:-:S03]  /*02f0*/  IABS R4, R45 ;  /* 0x0000002d00047213 */ /* 0x000fc60000000000 */
[----:B------:R-:W-:-:S04]  /*0300*/  IMAD.HI.U32 R10, R9, R10, R8 ;  /* 0x0000000a090a7227 */ /* 0x000fc800078e0008 */
[----:B------:R-:W-:Y:S02]  /*0310*/  IMAD.MOV R5, RZ, RZ, -R4 ;  /* 0x000000ffff057224 */ /* 0x000fe400078e0a04 */
[----:B------:R-:W-:-:S04]  /*0320*/  IMAD.HI.U32 R4, R10, R7, RZ ;  /* 0x000000070a047227 */ /* 0x000fc800078e00ff */
[----:B------:R-:W-:Y:S02]  /*0330*/  IMAD R4, R4, R5, R7 ;  /* 0x0000000504047224 */ /* 0x000fe400078e0207 */
[----:B------:R-:W-:Y:S02]  /*0340*/  IMAD.SHL.U32 R7, R40, 0x8, RZ ;  /* 0x0000000828077824 */ /* 0x000fe400078e00ff */
[----:B------:R-:W-:Y:S01]  /*0350*/  IMAD R8, R3, -0x300, R6 ;  /* 0xfffffd0003087824 */ /* 0x000fe200078e0206 */
[----:B------:R-:W-:Y:S01]  /*0360*/  ISETP.GT.U32.AND P0, PT, R0, R4, PT ;  /* 0x000000040000720c */ /* 0x000fe20003f04070 */
[----:B------:R-:W-:Y:S01]  /*0370*/  IMAD.SHL.U32 R6, R32, 0x10, RZ ;  /* 0x0000001020067824 */ /* 0x000fe200078e00ff */
[----:B------:R-:W-:Y:S02]  /*0380*/  LOP3.LUT R7, R7, 0x78, RZ, 0xc0, !PT ;  /* 0x0000007807077812 */ /* 0x000fe400078ec0ff */
[----:B------:R-:W-:-:S03]  /*0390*/  IABS R3, R8 ;  /* 0x0000000800037213 */ /* 0x000fc60000000000 */
[----:B------:R-:W-:Y:S02]  /*03a0*/  IMAD.SHL.U32 R9, R7, 0x2, RZ ;  /* 0x0000000207097824 */ /* 0x000fe400078e00ff */
[----:B------:R-:W-:-:S03]  /*03b0*/  IMAD.HI.U32 R10, R10, R3, RZ ;  /* 0x000000030a0a7227 */ /* 0x000fc600078e00ff */
[----:B------:R-:W-:Y:S01]  /*03c0*/  LOP3.LUT R9, R6, R9, RZ, 0x3c, !PT ;  /* 0x0000000906097212 */ /* 0x000fe200078e3cff */
[----:B------:R-:W-:Y:S01]  /*03d0*/  @!P0 IMAD.IADD R4, R4, 0x1, -R0 ;  /* 0x0000000104048824 */ /* 0x000fe200078e0a00 */
[----:B------:R-:W-:Y:S01]  /*03e0*/  LOP3.LUT R6, R32, 0x10, RZ, 0xfc, !PT ;  /* 0x0000001020067812 */ /* 0x000fe200078efcff */
[----:B------:R-:W-:Y:S01]  /*03f0*/  IMAD R3, R10, R5, R3 ;  /* 0x000000050a037224 */ /* 0x000fe200078e0203 */
[-C--:B------:R-:W-:Y:S02]  /*0400*/  LOP3.LUT R51, R12, R9.reuse, RZ, 0xfc, !PT ;  /* 0x000000090c337212 */ /* 0x080fe400078efcff */
[----:B------:R-:W-:Y:S01]  /*0410*/  ISETP.GT.U32.AND P0, PT, R0, R4, PT ;  /* 0x000000040000720c */ /* 0x000fe20003f04070 */
[----:B------:R-:W-:Y:S01]  /*0420*/  IMAD.SHL.U32 R6, R6, 0x100, RZ ;  /* 0x0000010006067824 */ /* 0x000fe200078e00ff */
[-C--:B------:R-:W-:Y:S01]  /*0430*/  LOP3.LUT R50, R50, R9.reuse, RZ, 0xfc, !PT ;  /* 0x0000000932327212 */ /* 0x080fe200078efcff */
[----:B------:R-:W-:Y:S01]  /*0440*/  VIADD R51, R51, UR4 ;  /* 0x0000000433337c36 */ /* 0x000fe20008000000 */
[----:B------:R-:W-:-:S02]  /*0450*/  LOP3.LUT R48, R48, R9, RZ, 0xfc, !PT ;  /* 0x0000000930307212 */ /* 0x000fc400078efcff */
[----:B------:R-:W-:Y:S01]  /*0460*/  LOP3.LUT R49, R6, R9, RZ, 0xfc, !PT ;  /* 0x0000000906317212 */ /* 0x000fe200078efcff */
[----:B------:R-:W-:Y:S01]  /*0470*/  VIADD R50, R50, UR4 ;  /* 0x0000000432327c36 */ /* 0x000fe20008000000 */
[----:B------:R-:W-:Y:S01]  /*0480*/  SHF.R.U32.HI R9, RZ, 0x3, R40 ;  /* 0x00000003ff097819 */ /* 0x000fe20000011628 */
[----:B------:R-:W-:Y:S01]  /*0490*/  VIADD R48, R48, UR4 ;  /* 0x0000000430307c36 */ /* 0x000fe20008000000 */
[----:B------:R-:W-:Y:S01]  /*04a0*/  ISETP.GT.U32.AND P1, PT, R0, R3, PT ;  /* 0x000000030000720c */ /* 0x000fe20003f24070 */
[----:B------:R-:W-:Y:S01]  /*04b0*/  VIADD R49, R49, UR4 ;  /* 0x0000000431317c36 */ /* 0x000fe20008000000 */
[----:B------:R-:W-:Y:S01]  /*04c0*/  SGXT.U32 R9, R9, 0x1 ;  /* 0x000000010909781a */ /* 0x000fe20000000000 */
[----:B------:R-:W-:Y:S01]  /*04d0*/  @!P0 IMAD.IADD R4, R4, 0x1, -R0 ;  /* 0x0000000104048824 */ /* 0x000fe200078e0a00 */
[-C--:B------:R-:W-:Y:S02]  /*04e0*/  LOP3.LUT R5, R8, R45.reuse, RZ, 0x3c, !PT ;  /* 0x0000002d08057212 */ /* 0x080fe400078e3cff */
[----:B------:R-:W-:Y:S01]  /*04f0*/  LOP3.LUT R15, R9, 0x8, RZ, 0xfc, !PT ;  /* 0x00000008090f7812 */ /* 0x000fe200078efcff */
[----:B------:R-:W-:Y:S01]  /*0500*/  @!P2 IMAD.MOV R4, RZ, RZ, -R4 ;  /* 0x000000ffff04a224 */ /* 0x000fe200078e0a04 */
[----:B------:R-:W-:-:S02]  /*0510*/  LOP3.LUT R45, RZ, R45, RZ, 0x33, !PT ;  /* 0x0000002dff2d7212 */ /* 0x000fc400078e33ff */
[----:B------:R-:W-:Y:S02]  /*0520*/  LOP3.LUT R28, R15, 0x7, R40, 0x78, !PT ;  /* 0x000000070f1c7812 */ /* 0x000fe400078e7828 */
[----:B------:R1:W2:Y:S01]  /*0530*/  F2I.FTZ.U32.TRUNC.NTZ R15, R14 ;  /* 0x0000000e000f7305 */ /* 0x0002a2000021f000 */
[----:B------:R-:W-:Y:S01]  /*0540*/  @!P1 IMAD.IADD R3, R3, 0x1, -R0 ;  /* 0x0000000103039824 */ /* 0x000fe200078e0a00 */
[----:B------:R-:W-:Y:S01]  /*0550*/  ISETP.GE.AND P0, PT, R5, RZ, PT ;  /* 0x000000ff0500720c */ /* 0x000fe20003f06270 */
[----:B------:R-:W-:Y:S01]  /*0560*/  IMAD.SHL.U32 R28, R28, 0x10, RZ ;  /* 0x000000101c1c7824 */ /* 0x000fe200078e00ff */
[----:B------:R-:W-:Y:S01]  /*0570*/  LOP3.LUT R5, R40, 0x17, RZ, 0xc0, !PT ;  /* 0x0000001728057812 */ /* 0x000fe200078ec0ff */
[----:B------:R-:W-:Y:S01]  /*0580*/  @!P1 VIADD R10, R10, 0x1 ;  /* 0x000000010a0a9836 */ /* 0x000fe20000000000 */
[----:B------:R-:W-:Y:S02]  /*0590*/  LOP3.LUT R19, R9, 0x6, RZ, 0xfc, !PT ;  /* 0x0000000609137812 */ /* 0x000fe400078efcff */
[----:B------:R-:W-:-:S02]  /*05a0*/  SEL R47, R45, R4, !P3 ;  /* 0x000000042d2f7207 */ /* 0x000fc40005800000 */
[----:B------:R-:W-:Y:S02]  /*05b0*/  ISETP.GE.U32.AND P2, PT, R3, R0, PT ;  /* 0x000000000300720c */ /* 0x000fe40003f46070 */
[----:B------:R-:W-:Y:S01]  /*05c0*/  LOP3.LUT R5, R5, 0x8, R42, 0xf8, !PT ;  /* 0x0000000805057812 */ /* 0x000fe200078ef82a */
[----:B------:R-:W-:Y:S01]  /*05d0*/  IMAD.IADD R47, R2, 0x1, R47 ;  /* 0x00000001022f7824 */ /* 0x000fe200078e022f */
[C---:B------:R-:W-:Y:S01]  /*05e0*/  LOP3.LUT R23, R9.reuse, 0x2, RZ, 0xfc, !PT ;  /* 0x0000000209177812 */ /* 0x040fe200078efcff */
[----:B-1----:R-:W-:Y:S01]  /*05f0*/  IMAD.MOV.U32 R14, RZ, RZ, RZ ;  /* 0x000000ffff0e7224 */ /* 0x002fe200078e00ff */
[----:B------:R-:W-:Y:S01]  /*0600*/  LOP3.LUT R21, R9, 0x4, RZ, 0xfc, !PT ;  /* 0x0000000409157812 */ /* 0x000fe200078efcff */
[----:B------:R-:W-:Y:S01]  /*0610*/  IMAD.SHL.U32 R5, R5, 0x100, RZ ;  /* 0x0000010005057824 */ /* 0x000fe200078e00ff */
[----:B------:R-:W-:Y:S01]  /*0620*/  LOP3.LUT R17, R9, 0xa, RZ, 0xfc, !PT ;  /* 0x0000000a09117812 */ /* 0x000fe200078efcff */
[----:B------:R-:W-:Y:S01]  /*0630*/  IMAD.SHL.U32 R47, R47, 0x20, RZ ;  /* 0x000000202f2f7824 */ /* 0x000fe200078e00ff */
[----:B------:R-:W-:-:S02]  /*0640*/  LOP3.LUT R13, R9, 0xc, RZ, 0xfc, !PT ;  /* 0x0000000c090d7812 */ /* 0x000fc400078efcff */
[----:B------:R-:W-:Y:S01]  /*0650*/  LOP3.LUT R3, R9, 0xe, RZ, 0xfc, !PT ;  /* 0x0000000e09037812 */ /* 0x000fe200078efcff */
[----:B------:R-:W-:Y:S01]  /*0660*/  @P2 VIADD R10, R10, 0x1 ;  /* 0x000000010a0a2836 */ /* 0x000fe20000000000 */
[----:B------:R-:W-:Y:S02]  /*0670*/  LOP3.LUT R6, R19, 0x7, R40, 0x78, !PT ;  /* 0x0000000713067812 */ /* 0x000fe400078e7828 */
[----:B------:R-:W-:Y:S01]  /*0680*/  LOP3.LUT R12, R9, 0x7, R40, 0x78, !PT ;  /* 0x00000007090c7812 */ /* 0x000fe200078e7828 */
[----:B------:R-:W-:Y:S01]  /*0690*/  @!P0 IMAD.MOV R10, RZ, RZ, -R10 ;  /* 0x000000ffff0a8224 */ /* 0x000fe200078e0a0a */
[----:B------:R-:W-:Y:S01]  /*06a0*/  LOP3.LUT R8, R23, 0x7, R40, 0x78, !PT ;  /* 0x0000000717087812 */ /* 0x000fe200078e7828 */
[----:B------:R-:W-:Y:S01]  /*06b0*/  IMAD.SHL.U32 R6, R6, 0x10, RZ ;  /* 0x0000001006067824 */ /* 0x000fe200078e00ff */
[----:B------:R-:W-:Y:S01]  /*06c0*/  LOP3.LUT R30, R21, 0x7, R40, 0x78, !PT ;  /* 0x00000007151e7812 */ /* 0x000fe200078e7828 */
[----:B------:R-:W-:Y:S01]  /*06d0*/  IMAD.SHL.U32 R12, R12, 0x10, RZ ;  /* 0x000000100c0c7824 */ /* 0x000fe200078e00ff */
[----:B------:R-:W-:Y:S01]  /*06e0*/  LOP3.LUT R4, R17, 0x7, R40, 0x78, !PT ;  /* 0x0000000711047812 */ /* 0x000fe200078e7828 */
[----:B------:R-:W-:Y:S01]  /*06f0*/  IMAD.SHL.U32 R8, R8, 0x10, RZ ;  /* 0x0000001008087824 */ /* 0x000fe200078e00ff */
[----:B------:R-:W-:Y:S01]  /*0700*/  LOP3.LUT R2, R13, 0x7, R40, 0x78, !PT ;  /* 0x000000070d027812 */ /* 0x000fe200078e7828 */
[----:B------:R-:W-:Y:S01]  /*0710*/  IMAD.SHL.U32 R30, R30, 0x10, RZ ;  /* 0x000000101e1e7824 */ /* 0x000fe200078e00ff */
[----:B------:R-:W-:Y:S01]  /*0720*/  LOP3.LUT R0, R3, 0x7, R40, 0x78, !PT ;  /* 0x0000000703007812 */ /* 0x000fe200078e7828 */
[----:B--2---:R-:W-:Y:S01]  /*0730*/  IMAD.MOV R3, RZ, RZ, -R15 ;  /* 0x000000ffff037224 */ /* 0x004fe200078e0a0f */
[-C--:B------:R-:W-:Y:S01]  /*0740*/  LOP3.LUT R29, R6, R5.reuse, RZ, 0xfc, !PT ;  /* 0x00000005061d7212 */ /* 0x080fe200078efcff */
[----:B------:R-:W-:Y:S01]  /*0750*/  IMAD.SHL.U32 R4, R4, 0x10, RZ ;  /* 0x0000001004047824 */ /* 0x000fe200078e00ff */
[----:B------:R-:W-:Y:S01]  /*0760*/  LOP3.LUT R41, R5, R12, RZ, 0xfc, !PT ;  /* 0x0000000c05297212 */ /* 0x000fe200078efcff */
[----:B------:R-:W-:Y:S01]  /*0770*/  IMAD.SHL.U32 R2, R2, 0x10, RZ ;  /* 0x0000001002027824 */ /* 0x000fe200078e00ff */
[-C--:B------:R-:W-:Y:S01]  /*0780*/  LOP3.LUT R31, R8, R5.reuse, RZ, 0xfc, !PT ;  /* 0x00000005081f7212 */ /* 0x080fe200078efcff */
[----:B------:R-:W-:Y:S01]  /*0790*/  IMAD.SHL.U32 R0, R0, 0x10, RZ ;  /* 0x0000001000007824 */ /* 0x000fe200078e00ff */
[-C--:B------:R-:W-:Y:S01]  /*07a0*/  LOP3.LUT R30, R30, R5.reuse, RZ, 0xfc, !PT ;  /* 0x000000051e1e7212 */ /* 0x080fe200078efcff */
[----:B------:R-:W-:Y:S01]  /*07b0*/  IMAD.MOV.U32 R6, RZ, RZ, R3 ;  /* 0x000000ffff067224 */ /* 0x000fe200078e0003 */
[----:B------:R-:W-:-:S02]  /*07c0*/  LOP3.LUT R28, R28, R5, RZ, 0xfc, !PT ;  /* 0x000000051c1c7212 */ /* 0x000fc400078efcff */
[-C--:B------:R-:W-:Y:S02]  /*07d0*/  LOP3.LUT R3, R4, R5.reuse, RZ, 0xfc, !PT ;  /* 0x0000000504037212 */ /* 0x080fe400078efcff */
[-C--:B------:R-:W-:Y:S02]  /*07e0*/  LOP3.LUT R2, R2, R5.reuse, RZ, 0xfc, !PT ;  /* 0x0000000502027212 */ /* 0x080fe400078efcff */
[----:B------:R-:W-:Y:S01]  /*07f0*/  LOP3.LUT R0, R0, R5, RZ, 0xfc, !PT ;  /* 0x0000000500007212 */ /* 0x000fe200078efcff */
[----:B------:R-:W-:Y:S01]  /*0800*/  IMAD R5, R6, R11, RZ ;  /* 0x0000000b06057224 */ /* 0x000fe200078e02ff */
[----:B------:R-:W-:Y:S02]  /*0810*/  LOP3.LUT R4, R47, R32, RZ, 0xfc, !PT ;  /* 0x000000202f047212 */ /* 0x000fe400078efcff */
[----:B------:R-:W-:Y:S01]  /*0820*/  LOP3.LUT R16, R47, 0x8, R32, 0xfe, !PT ;  /* 0x000000082f107812 */ /* 0x000fe200078efe20 */
[----:B------:R-:W-:Y:S01]  /*0830*/  IMAD.HI.U32 R14, R15, R5, R14 ;  /* 0x000000050f0e7227 */ /* 0x000fe200078e000e */
[----:B------:R-:W-:-:S02]  /*0840*/  IABS R15, R4 ;  /* 0x00000004000f7213 */ /* 0x000fc40000000000 */
[----:B------:R-:W-:Y:S02]  /*0850*/  LOP3.LUT R8, R47, 0x10, R32, 0xfe, !PT ;  /* 0x000000102f087812 */ /* 0x000fe400078efe20 */
[----:B------:R-:W-:Y:S01]  /*0860*/  LOP3.LUT R5, R47, 0x18, R32, 0xfe, !PT ;  /* 0x000000182f057812 */ /* 0x000fe200078efe20 */
[----:B------:R-:W-:Y:S01]  /*0870*/  IMAD.HI.U32 R17, R14, R15, RZ ;  /* 0x0000000f0e117227 */ /* 0x000fe200078e00ff */
[----:B------:R-:W-:Y:S02]  /*0880*/  IABS R13, R16 ;  /* 0x00000010000d7213 */ /* 0x000fe40000000000 */
[----:B------:R-:W-:Y:S01]  /*0890*/  ISETP.GE.AND P4, PT, R16, RZ, PT ;  /* 0x000000ff1000720c */ /* 0x000fe20003f86270 */
[----:B------:R-:W-:Y:S01]  /*08a0*/  IMAD.MOV R16, RZ, RZ, -R17 ;  /* 0x000000ffff107224 */ /* 0x000fe200078e0a11 */
[----:B------:R-:W-:Y:S01]  /*08b0*/  SEL R45, R45, R10, !P3 ;  /* 0x0000000a2d2d7207 */ /* 0x000fe20005800000 */
[----:B------:R-:W-:Y:S01]  /*08c0*/  IMAD.HI.U32 R6, R14, R13, RZ ;  /* 0x0000000d0e067227 */ /* 0x000fe200078e00ff */
[----:B------:R-:W-:-:S02]  /*08d0*/  IABS R12, R8 ;  /* 0x00000008000c7213 */ /* 0x000fc40000000000 */
[----:B------:R-:W-:Y:S01]  /*08e0*/  IABS R10, R5 ;  /* 0x00000005000a7213 */ /* 0x000fe20000000000 */
[----:B------:R-:W-:Y:S01]  /*08f0*/  IMAD.MOV R6, RZ, RZ, -R6 ;  /* 0x000000ffff067224 */ /* 0x000fe200078e0a06 */
[----:B------:R-:W-:Y:S01]  /*0900*/  ISETP.GE.AND P2, PT, R8, RZ, PT ;  /* 0x000000ff0800720c */ /* 0x000fe20003f46270 */
[----:B------:R-:W-:Y:S01]  /*0910*/  IMAD R8, R11, R16, R15 ;  /* 0x000000100b087224 */ /* 0x000fe200078e020f */
[----:B------:R-:W-:Y:S01]  /*0920*/  ISETP.GE.AND P6, PT, R4, RZ, PT ;  /* 0x000000ff0400720c */ /* 0x000fe20003fc6270 */
[----:B------:R-:W-:-:S03]  /*0930*/  IMAD.HI.U32 R4, R14, R12, RZ ;  /* 0x0000000c0e047227 */ /* 0x000fc600078e00ff */
[----:B------:R-:W-:Y:S01]  /*0940*/  ISETP.GT.U32.AND P0, PT, R11, R8, PT ;  /* 0x000000080b00720c */ /* 0x000fe20003f04070 */
[----:B------:R-:W-:-:S04]  /*0950*/  IMAD.HI.U32 R14, R14, R10, RZ ;  /* 0x0000000a0e0e7227 */ /* 0x000fc800078e00ff */
[----:B------:R-:W-:Y:S02]  /*0960*/  IMAD.MOV R14, RZ, RZ, -R14 ;  /* 0x000000ffff0e7224 */ /* 0x000fe400078e0a0e */
[----:B------:R-:W-:Y:S02]  /*0970*/  IMAD.MOV R4, RZ, RZ, -R4 ;  /* 0x000000ffff047224 */ /* 0x000fe400078e0a04 */
[C---:B------:R-:W-:Y:S02]  /*0980*/  IMAD R6, R11.reuse, R6, R13 ;  /* 0x000000060b067224 */ /* 0x040fe400078e020d */
[C---:B------:R-:W-:Y:S02]  /*0990*/  IMAD R14, R11.reuse, R14, R10 ;  /* 0x0000000e0b0e7224 */ /* 0x040fe400078e020a */
[C---:B------:R-:W-:Y:S01]  /*09a0*/  IMAD R4, R11.reuse, R4, R12 ;  /* 0x000000040b047224 */ /* 0x040fe200078e020c */
[C---:B------:R-:W-:Y:S01]  /*09b0*/  ISETP.GT.U32.AND P5, PT, R11.reuse, R6, PT ;  /* 0x000000060b00720c */ /* 0x040fe20003fa4070 */
[----:B------:R-:W-:Y:S01]  /*09c0*/  @!P0 IMAD.IADD R8, R8, 0x1, -R11 ;  /* 0x0000000108088824 */ /* 0x000fe200078e0a0b */
[----:B------:R-:W-:Y:S01]  /*09d0*/  ISETP.GT.U32.AND P1, PT, R11, R14, PT ;  /* 0x0000000e0b00720c */ /* 0x000fe20003f24070 */
[----:B------:R-:W-:Y:S01]  /*09e0*/  IMAD.SHL.U32 R45, R45, 0x20, RZ ;  /* 0x000000202d2d7824 */ /* 0x000fe200078e00ff */
[C---:B------:R-:W-:Y:S01]  /*09f0*/  ISETP.GT.U32.AND P3, PT, R11.reuse, R4, PT ;  /* 0x000000040b00720c */ /* 0x040fe20003f64070 */
[----:B------:R-:W1:Y:S01]  /*0a00*/  LDC R12, c[0x0][0x228] ;  /* 0x00008a00ff0c7b82 */ /* 0x000e620000000800 */
[----:B------:R-:W-:-:S02]  /*0a10*/  ISETP.GT.U32.AND P0, PT, R11, R8, PT ;  /* 0x000000080b00720c */ /* 0x000fc40003f04070 */
[----:B------:R-:W-:Y:S02]  /*0a20*/  LOP3.LUT R20, R45, 0x8, R32, 0xfe, !PT ;  /* 0x000000082d147812 */ /* 0x000fe400078efe20 */
[----:B------:R-:W-:Y:S02]  /*0a30*/  LOP3.LUT R10, R45, R32, RZ, 0xfc, !PT ;  /* 0x000000202d0a7212 */ /* 0x000fe400078efcff */
[----:B------:R-:W-:Y:S01]  /*0a40*/  LOP3.LUT R22, R45, 0x10, R32, 0xfe, !PT ;  /* 0x000000102d167812 */ /* 0x000fe200078efe20 */
[--C-:B------:R-:W-:Y:S01]  /*0a50*/  @!P5 IMAD.IADD R6, R6, 0x1, -R11.reuse ;  /* 0x000000010606d824 */ /* 0x100fe200078e0a0b */
[----:B------:R-:W-:Y:S01]  /*0a60*/  LOP3.LUT R32, R45, 0x18, R32, 0xfe, !PT ;  /* 0x000000182d207812 */ /* 0x000fe200078efe20 */
[--C-:B------:R-:W-:Y:S02]  /*0a70*/  @!P1 IMAD.IADD R14, R14, 0x1, -R11.reuse ;  /* 0x000000010e0e9824 */ /* 0x100fe400078e0a0b */
[----:B------:R-:W-:Y:S01]  /*0a80*/  @!P3 IMAD.IADD R4, R4, 0x1, -R11 ;  /* 0x000000010404b824 */ /* 0x000fe200078e0a0b */
[C---:B------:R-:W-:Y:S01]  /*0a90*/  ISETP.GT.U32.AND P5, PT, R11.reuse, R6, PT ;  /* 0x000000060b00720c */ /* 0x040fe20003fa4070 */
[----:B------:R-:W-:Y:S01]  /*0aa0*/  IMAD.HI R24, R20, 0x2aaaaaab, RZ ;  /* 0x2aaaaaab14187827 */ /* 0x000fe200078e02ff */
[----:B------:R-:W-:-:S02]  /*0ab0*/  ISETP.GT.U32.AND P1, PT, R11, R14, PT ;  /* 0x0000000e0b00720c */ /* 0x000fc40003f24070 */
[----:B------:R-:W-:Y:S01]  /*0ac0*/  ISETP.GT.U32.AND P3, PT, R11, R4, PT ;  /* 0x000000040b00720c */ /* 0x000fe20003f64070 */
[----:B------:R-:W-:Y:S01]  /*0ad0*/  IMAD.HI R18, R22, 0x2aaaaaab, RZ ;  /* 0x2aaaaaab16127827 */ /* 0x000fe200078e02ff */
[----:B------:R-:W-:-:S03]  /*0ae0*/  SHF.R.U32.HI R17, RZ, 0x1f, R24 ;  /* 0x0000001fff117819 */ /* 0x000fc60000011618 */
[----:B------:R-:W-:Y:S01]  /*0af0*/  IMAD.HI R16, R32, 0x2aaaaaab, RZ ;  /* 0x2aaaaaab20107827 */ /* 0x000fe200078e02ff */
[----:B------:R-:W-:Y:S02]  /*0b00*/  LEA.HI R17, R24, R17, RZ, 0x17 ;  /* 0x0000001118117211 */ /* 0x000fe400078fb8ff */
[----:B------:R-:W-:Y:S01]  /*0b10*/  SHF.R.U32.HI R15, RZ, 0x1f, R18 ;  /* 0x0000001fff0f7819 */ /* 0x000fe20000011612 */
[--C-:B------:R-:W-:Y:S01]  /*0b20*/  @!P0 IMAD.IADD R8, R8, 0x1, -R11.reuse ;  /* 0x0000000108088824 */ /* 0x100fe200078e0a0b */
[----:B------:R-:W-:Y:S01]  /*0b30*/  ISETP.GE.AND P0, PT, R5, RZ, PT ;  /* 0x000000ff0500720c */ /* 0x000fe20003f06270 */
[--C-:B------:R-:W-:Y:S01]  /*0b40*/  @!P5 IMAD.IADD R6, R6, 0x1, -R11.reuse ;  /* 0x000000010606d824 */ /* 0x100fe200078e0a0b */
[----:B------:R-:W-:Y:S01]  /*0b50*/  SHF.R.U32.HI R13, RZ, 0x1f, R16 ;  /* 0x0000001fff0d7819 */ /* 0x000fe20000011610 */
[----:B------:R-:W-:Y:S01]  /*0b60*/  IMAD R20, R17, -0xc00, R20 ;  /* 0xfffff40011147824 */ /* 0x000fe200078e0214 */
[----:B------:R-:W-:Y:S01]  /*0b70*/  LEA.HI R15, R18, R15, RZ, 0x17 ;  /* 0x0000000f120f7211 */ /* 0x000fe200078fb8ff */
[--C-:B------:R-:W-:Y:S01]  /*0b80*/  @!P1 IMAD.IADD R14, R14, 0x1, -R11.reuse ;  /* 0x000000010e0e9824 */ /* 0x100fe200078e0a0b */
[----:B------:R-:W-:Y:S01]  /*0b90*/  LEA.HI R13, R16, R13, RZ, 0x17 ;  /* 0x0000000d100d7211 */ /* 0x000fe200078fb8ff */
[----:B------:R-:W-:Y:S01]  /*0ba0*/  IMAD.MOV.U32 R18, RZ, RZ, R8 ;  /* 0x000000ffff127224 */ /* 0x000fe200078e0008 */
[----:B------:R-:W2:Y:S01]  /*0bb0*/  LDC.64 R16, c[0x0][0x210] ;  /* 0x00008400ff107b82 */ /* 0x000ea20000000a00 */
[----:B------:R-:W-:Y:S01]  /*0bc0*/  @!P3 IMAD.IADD R4, R4, 0x1, -R11 ;  /* 0x000000010404b824 */ /* 0x000fe200078e0a0b */
[----:B------:R-:W-:Y:S01]  /*0bd0*/  ISETP.NE.AND P1, PT, R39, RZ, PT ;  /* 0x000000ff2700720c */ /* 0x000fe20003f25270 */
[----:B------:R-:W-:Y:S01]  /*0be0*/  IMAD.MOV.U32 R8, RZ, RZ, R6 ;  /* 0x000000ffff087224 */ /* 0x000fe200078e0006 */
[----:B------:R-:W-:Y:S01]  /*0bf0*/  LOP3.LUT R5, RZ, R39, RZ, 0x33, !PT ;  /* 0x00000027ff057212 */ /* 0x000fe200078e33ff */
[----:B------:R-:W-:-:S02]  /*0c00*/  @!P0 IMAD.MOV R14, RZ, RZ, -R14 ;  /* 0x000000ffff0e8224 */ /* 0x000fc400078e0a0e */
[----:B------:R-:W-:-:S03]  /*0c10*/  IMAD.HI R26, R10, 0x2aaaaaab, RZ ;  /* 0x2aaaaaab0a1a7827 */ /* 0x000fc600078e02ff */
[C---:B------:R-:W-:Y:S01]  /*0c20*/  SEL R6, R5.reuse, R14, !P1 ;  /* 0x0000000e05067207 */ /* 0x040fe20004800000 */
[----:B------:R-:W-:Y:S01]  /*0c30*/  @!P6 IMAD.MOV R18, RZ, RZ, -R18 ;  /* 0x000000ffff12e224 */ /* 0x000fe200078e0a12 */
[----:B------:R-:W-:Y:S01]  /*0c40*/  SHF.R.U32.HI R19, RZ, 0x1f, R26 ;  /* 0x0000001fff137819 */ /* 0x000fe2000001161a */
[----:B------:R-:W-:Y:S02]  /*0c50*/  @!P4 IMAD.MOV R8, RZ, RZ, -R8 ;  /* 0x000000ffff08c224 */ /* 0x000fe400078e0a08 */
[----:B------:R-:W-:Y:S01]  /*0c60*/  @!P2 IMAD.MOV R4, RZ, RZ, -R4 ;  /* 0x000000ffff04a224 */ /* 0x000fe200078e0a04 */
[C---:B------:R-:W-:Y:S01]  /*0c70*/  SEL R18, R5.reuse, R18, !P1 ;  /* 0x0000001205127207 */ /* 0x040fe20004800000 */
[----:B-1----:R-:W-:Y:S01]  /*0c80*/  IMAD R12, R12, 0xc00, RZ ;  /* 0x00000c000c0c7824 */ /* 0x002fe200078e02ff */
[C---:B------:R-:W-:Y:S01]  /*0c90*/  SEL R8, R5.reuse, R8, !P1 ;  /* 0x0000000805087207 */ /* 0x040fe20004800000 */
[----:B------:R-:W-:Y:S01]  /*0ca0*/  IMAD R6, R6, 0xc00, R7 ;  /* 0x00000c0006067824 */ /* 0x000fe200078e0207 */
[----:B------:R-:W-:Y:S01]  /*0cb0*/  SEL R14, R5, R4, !P1 ;  /* 0x00000004050e7207 */ /* 0x000fe20004800000 */
[----:B------:R-:W-:Y:S01]  /*0cc0*/  IMAD R22, R15, -0xc00, R22 ;  /* 0xfffff4000f167824 */ /* 0x000fe200078e0216 */
[----:B------:R-:W1:Y:S01]  /*0cd0*/  LDC.64 R4, c[0x0][0x218] ;  /* 0x00008600ff047b82 */ /* 0x000e620000000a00 */
[----:B------:R-:W-:Y:S01]  /*0ce0*/  LEA.HI R19, R26, R19, RZ, 0x17 ;  /* 0x000000131a137211 */ /* 0x000fe200078fb8ff */
[----:B------:R-:W-:-:S04]  /*0cf0*/  IMAD.WIDE R26, R12, 0x2, RZ ;  /* 0x000000020c1a7825 */ /* 0x000fc800078e02ff */
[----:B------:R-:W-:Y:S02]  /*0d00*/  IMAD R10, R19, -0xc00, R10 ;  /* 0xfffff400130a7824 */ /* 0x000fe400078e020a */
[----:B------:R-:W-:-:S04]  /*0d10*/  IMAD.WIDE R24, R6, 0x2, R26 ;  /* 0x0000000206187825 */ /* 0x000fc800078e021a */
[----:B------:R-:W-:Y:S01]  /*0d20*/  IMAD R32, R13, -0xc00, R32 ;  /* 0xfffff4000d207824 */ /* 0x000fe200078e0220 */
[----:B------:R-:W-:Y:S01]  /*0d30*/  IADD3 R44, P1, R24, UR6, RZ ;  /* 0x00000006182c7c10 */ /* 0x000fe2000ff3e0ff */
[----:B--2---:R-:W-:-:S03]  /*0d40*/  IMAD.WIDE R16, R12, 0x2, R16 ;  /* 0x000000020c107825 */ /* 0x004fc600078e0210 */
[----:B------:R-:W-:Y:S01]  /*0d50*/  IADD3 R44, P0, R44, 0x100, RZ ;  /* 0x000001002c2c7810 */ /* 0x000fe20007f1e0ff */
[--C-:B------:R-:W-:Y:S02]  /*0d60*/  IMAD R11, R18, 0xc00, R7.reuse ;  /* 0x00000c00120b7824 */ /* 0x100fe400078e0207 */
[----:B------:R-:W-:Y:S01]  /*0d70*/  IMAD R10, R10, 0xc00, R7 ;  /* 0x00000c000a0a7824 */ /* 0x000fe200078e0207 */
[----:B------:R-:W-:Y:S01]  /*0d80*/  IADD3.X R43, RZ, UR7, R25, P0, P1 ;  /* 0x00000007ff2b7c10 */ /* 0x000fe200087e2419 */
[--C-:B------:R-:W-:Y:S02]  /*0d90*/  IMAD R20, R20, 0xc00, R7.reuse ;  /* 0x00000c0014147824 */ /* 0x100fe400078e0207 */
[--C-:B------:R-:W-:Y:S02]  /*0da0*/  IMAD R22, R22, 0xc00, R7.reuse ;  /* 0x00000c0016167824 */ /* 0x100fe400078e0207 */
[--C-:B------:R-:W-:Y:S02]  /*0db0*/  IMAD R24, R32, 0xc00, R7.reuse ;  /* 0x00000c0020187824 */ /* 0x100fe400078e0207 */
[----:B------:R-:W-:-:S02]  /*0dc0*/  IMAD R8, R8, 0xc00, R7 ;  /* 0x00000c0008087824 */ /* 0x000fc400078e0207 */
[----:B------:R-:W-:Y:S02]  /*0dd0*/  IMAD R7, R14, 0xc00, R7 ;  /* 0x00000c000e077824 */ /* 0x000fe400078e0207 */
[----:B------:R-:W-:-:S04]  /*0de0*/  IMAD.WIDE R12, R11, 0x2, R16 ;  /* 0x000000020b0c7825 */ /* 0x000fc800078e0210 */
[--C-:B------:R-:W-:Y:S01]  /*0df0*/  IMAD.WIDE R14, R8, 0x2, R16.reuse ;  /* 0x00000002080e7825 */ /* 0x100fe200078e0210 */
[----:B------:R-:W-:Y:S01]  /*0e00*/  @!PT LDS RZ, [RZ] ;  /* 0x00000000fffff984 */ /* 0x000fe20000000800 */
[----:B------:R-:W-:Y:S01]  /*0e10*/  @!PT LDS RZ, [RZ] ;  /* 0x00000000fffff984 */ /* 0x000fe20000000800 */
[----:B------:R-:W-:Y:S01]  /*0e20*/  @!PT LDS RZ, [RZ] ;  /* 0x00000000fffff984 */ /* 0x000fe20000000800 */
[----:B------:R2:W-:Y:S03]  /*0e30*/  LDGSTS.E.BYPASS.LTC128B.128 [R51], desc[UR8][R12.64] ;  /* 0x000000000c337fae */ /* 0x0005e6000b901d48 */
[C---:B------:R-:W-:Y:S01]  /*0e40*/  IMAD.WIDE R34, R7.reuse, 0x2, R16 ;  /* 0x0000000207227825 */ /* 0x040fe200078e0210 */
[----:B------:R3:W-:Y:S03]  /*0e50*/  LDGSTS.E.BYPASS.LTC128B.128 [R50], desc[UR8][R14.64] ;  /* 0x000000000e327fae */ /* 0x0007e6000b901d48 */
[----:B------:R-:W-:Y:S01]  /*0e60*/  IMAD.WIDE R54, R7, 0x2, R26 ;  /* 0x0000000207367825 */ /* 0x000fe200078e021a */
[----:B------:R-:W-:Y:S01]  /*0e70*/  LDGSTS.E.BYPASS.LTC128B.128 [R49], desc[UR8][R34.64] ;  /* 0x0000000022317fae */ /* 0x000fe2000b901d48 */
[----:B------:R-:W-:-:S02]  /*0e80*/  SHF.R.U32.HI R7, RZ, 0x4, R40 ;  /* 0x00000004ff077819 */ /* 0x000fc40000011628 */
[----:B------:R-:W-:Y:S01]  /*0e90*/  IMAD.WIDE R58, R8, 0x2, R26 ;  /* 0x00000002083a7825 */ /* 0x000fe200078e021a */
[----:B------:R-:W-:Y:S02]  /*0ea0*/  IADD3 R54, P5, R54, UR6, RZ ;  /* 0x0000000636367c10 */ /* 0x000fe4000ffbe0ff */
[----:B------:R-:W-:Y:S01]  /*0eb0*/  SGXT.U32 R7, R7, 0x1 ;  /* 0x000000010707781a */ /* 0x000fe20000000000 */
[----:B------:R-:W-:Y:S01]  /*0ec0*/  IMAD.WIDE R36, R6, 0x2, R16 ;  /* 0x0000000206247825 */ /* 0x000fe200078e0210 */
[----:B------:R-:W-:Y:S02]  /*0ed0*/  IADD3 R53, P3, R58, UR6, RZ ;  /* 0x000000063a357c10 */ /* 0x000fe4000ff7e0ff */
[----:B------:R-:W-:Y:S01]  /*0ee0*/  LOP3.LUT R46, R7, 0x7, R40, 0x78, !PT ;  /* 0x00000007072e7812 */ /* 0x000fe200078e7828 */
[----:B------:R-:W-:Y:S01]  /*0ef0*/  IMAD.WIDE R26, R11, 0x2, R26 ;  /* 0x000000020b1a7825 */ /* 0x000fe200078e021a */
[----:B------:R4:W-:Y:S01]  /*0f00*/  LDGSTS.E.BYPASS.LTC128B.128 [R48], desc[UR8][R36.64] ;  /* 0x0000000024307fae */ /* 0x0009e2000b901d48 */
[----:B------:R-:W-:-:S02]  /*0f10*/  LOP3.LUT R19, R7, 0x4, RZ, 0xfc, !PT ;  /* 0x0000000407137812 */ /* 0x000fc400078efcff */
[--C-:B-1----:R-:W-:Y:S01]  /*0f20*/  IMAD.WIDE R10, R10, 0x2, R4.reuse ;  /* 0x000000020a0a7825 */ /* 0x102fe200078e0204 */
[----:B------:R-:W0:Y:S01]  /*0f30*/  LDGDEPBAR ;  /* 0x00000000000079af */ /* 0x000e220000000000 */
[C---:B------:R-:W-:Y:S02]  /*0f40*/  LOP3.LUT R17, R7.reuse, 0x6, RZ, 0xfc, !PT ;  /* 0x0000000607117812 */ /* 0x040fe400078efcff */
[--C-:B------:R-:W-:Y:S01]  /*0f50*/  IMAD.WIDE R20, R20, 0x2, R4.reuse ;  /* 0x0000000214147825 */ /* 0x100fe200078e0204 */
[----:B------:R1:W-:Y:S01]  /*0f60*/  LDGSTS.E.BYPASS.LTC128B.128 [R51+0x2000], desc[UR8][R10.64] ;  /* 0x020000000a337fae */ /* 0x0003e2000b901d48 */
[C---:B--2---:R-:W-:Y:S02]  /*0f70*/  LOP3.LUT R13, R7.reuse, 0xa, RZ, 0xfc, !PT ;  /* 0x0000000a070d7812 */ /* 0x044fe400078efcff */
[----:B------:R-:W-:Y:S01]  /*0f80*/  IMAD.WIDE R22, R22, 0x2, R4 ;  /* 0x0000000216167825 */ /* 0x000fe200078e0204 */
[----:B------:R2:W-:Y:S01]  /*0f90*/  LDGSTS.E.BYPASS.LTC128B.128 [R50+0x2000], desc[UR8][R20.64] ;  /* 0x0200000014327fae */ /* 0x0005e2000b901d48 */
[----:B---3--:R-:W-:-:S02]  /*0fa0*/  LOP3.LUT R15, R7, 0x8, RZ, 0xfc, !PT ;  /* 0x00000008070f7812 */ /* 0x008fc400078efcff */
[----:B------:R-:W-:Y:S01]  /*0fb0*/  IMAD.WIDE R24, R24, 0x2, R4 ;  /* 0x0000000218187825 */ /* 0x000fe200078e0204 */
[----:B------:R2:W-:Y:S01]  /*0fc0*/  LDGSTS.E.BYPASS.LTC128B.128 [R49+0x2000], desc[UR8][R22.64] ;  /* 0x0200000016317fae */ /* 0x0005e2000b901d48 */
[----:B------:R-:W-:Y:S02]  /*0fd0*/  LOP3.LUT R8, R19, 0x7, R40, 0x78, !PT ;  /* 0x0000000713087812 */ /* 0x000fe400078e7828 */
[----:B------:R-:W-:Y:S01]  /*0fe0*/  IMAD.SHL.U32 R5, R9, 0x8, RZ ;  /* 0x0000000809057824 */ /* 0x000fe200078e00ff */
[----:B------:R2:W-:Y:S01]  /*0ff0*/  LDGSTS.E.BYPASS.LTC128B.128 [R48+0x2000], desc[UR8][R24.64] ;  /* 0x0200000018307fae */ /* 0x0005e2000b901d48 */
[----:B------:R-:W-:Y:S01]  /*1000*/  IMAD.SHL.U32 R46, R46, 0x10, RZ ;  /* 0x000000102e2e7824 */ /* 0x000fe200078e00ff */
[----:B------:R-:W-:Y:S01]  /*1010*/  LOP3.LUT R6, R15, 0x7, R40, 0x78, !PT ;  /* 0x000000070f067812 */ /* 0x000fe200078e7828 */
[----:B------:R-:W-:Y:S01]  /*1020*/  IMAD.SHL.U32 R8, R8, 0x10, RZ ;  /* 0x0000001008087824 */ /* 0x000fe200078e00ff */
[----:B------:R-:W0:Y:S01]  /*1030*/  LDGDEPBAR ;  /* 0x00000000000079af */ /* 0x000e220000000000 */
[----:B------:R-:W-:-:S02]  /*1040*/  LOP3.LUT R5, R5, 0x10, R42, 0xf8, !PT ;  /* 0x0000001005057812 */ /* 0x000fc400078ef82a */
[----:B----4-:R-:W-:Y:S01]  /*1050*/  LOP3.LUT R36, R17, 0x7, R40, 0x78, !PT ;  /* 0x0000000711247812 */ /* 0x010fe200078e7828 */
[----:B------:R-:W-:Y:S01]  /*1060*/  IMAD.SHL.U32 R6, R6, 0x10, RZ ;  /* 0x0000001006067824 */ /* 0x000fe200078e00ff */
[----:B------:R-:W-:Y:S02]  /*1070*/  LOP3.LUT R5, R5, 0x7, R40, 0xf8, !PT ;  /* 0x0000000705057812 */ /* 0x000fe400078ef828 */
[----:B------:R-:W-:Y:S01]  /*1080*/  LOP3.LUT R34, R13, 0x7, R40, 0x78, !PT ;  /* 0x000000070d227812 */ /* 0x000fe200078e7828 */
[----:B------:R-:W-:Y:S01]  /*1090*/  IMAD.SHL.U32 R36, R36, 0x10, RZ ;  /* 0x0000001024247824 */ /* 0x000fe200078e00ff */
[----:B------:R-:W-:Y:S01]  /*10a0*/  LOP3.LUT R33, R7, 0x2, RZ, 0xfc, !PT ;  /* 0x0000000207217812 */ /* 0x000fe200078efcff */
[----:B------:R-:W-:Y:S01]  /*10b0*/  IMAD.SHL.U32 R5, R5, 0x100, RZ ;  /* 0x0000010005057824 */ /* 0x000fe200078e00ff */
[C---:B------:R-:W-:Y:S01]  /*10c0*/  LOP3.LUT R9, R7.reuse, 0xc, RZ, 0xfc, !PT ;  /* 0x0000000c07097812 */ /* 0x040fe200078efcff */
[----:B------:R-:W-:Y:S01]  /*10d0*/  IMAD.SHL.U32 R34, R34, 0x10, RZ ;  /* 0x0000001022227824 */ /* 0x000fe200078e00ff */
[----:B------:R-:W-:-:S02]  /*10e0*/  LOP3.LUT R7, R7, 0xe, RZ, 0xfc, !PT ;  /* 0x0000000e07077812 */ /* 0x000fc400078efcff */
[----:B------:R-:W-:Y:S02]  /*10f0*/  LOP3.LUT R46, R5, R46, RZ, 0xfc, !PT ;  /* 0x0000002e052e7212 */ /* 0x000fe400078efcff */
[----:B------:R-:W-:Y:S01]  /*1100*/  IADD3 R52, P1, R26, UR6, RZ ;  /* 0x000000061a347c10 */ /* 0x000fe2000ff3e0ff */
[----:B------:R-:W-:Y:S01]  /*1110*/  UMOV UR6, URZ ;  /* 0x0000003f00067c82 */ /* 0x000fe20008000000 */
[----:B------:R-:W-:Y:S02]  /*1120*/  IADD3 R54, P4, R54, 0x100, RZ ;  /* 0x0000010036367810 */ /* 0x000fe40007f9e0ff */
[----:B------:R-:W-:Y:S02]  /*1130*/  LOP3.LUT R38, R33, 0x7, R40, 0x78, !PT ;  /* 0x0000000721267812 */ /* 0x000fe400078e7828 */
[----:B------:R-:W-:Y:S01]  /*1140*/  LOP3.LUT R4, R9, 0x7, R40, 0x78, !PT ;  /* 0x0000000709047812 */ /* 0x000fe200078e7828 */
[----:B------:R-:W-:-:S04]  /*1150*/  DEPBAR.LE SB0, 0x0 ;  /* 0x000080000000791a */ /* 0x000fc80000000000 */
[----:B------:R-:W-:Y:S01]  /*1160*/  BAR.SYNC.DEFER_BLOCKING 0x0 ;  /* 0x0000000000007b1d */ /* 0x000fe20000010000 */
[----:B------:R-:W-:Y:S01]  /*1170*/  LOP3.LUT R32, R7, 0x7, R40, 0x78, !PT ;  /* 0x0000000707207812 */ /* 0x000fe200078e7828 */
[----:B------:R-:W-:Y:S01]  /*1180*/  IMAD.SHL.U32 R38, R38, 0x10, RZ ;  /* 0x0000001026267824 */ /* 0x000fe200078e00ff */
[----:B------:R-:W-:Y:S01]  /*1190*/  IADD3 R53, P2, R53, 0x100, RZ ;  /* 0x0000010035357810 */ /* 0x000fe20007f5e0ff */
[----:B------:R-:W-:Y:S01]  /*11a0*/  IMAD.SHL.U32 R4, R4, 0x10, RZ ;  /* 0x0000001004047824 */ /* 0x000fe200078e00ff */
[----:B------:R-:W-:Y:S01]  /*11b0*/  IADD3 R52, P0, R52, 0x100, RZ ;  /* 0x0000010034347810 */ /* 0x000fe20007f1e0ff */
[----:B------:R-:W-:Y:S01]  /*11c0*/  IMAD.SHL.U32 R32, R32, 0x10, RZ ;  /* 0x0000001020207824 */ /* 0x000fe200078e00ff */
[----:B------:R-:W-:Y:S02]  /*11d0*/  IADD3.X R57, RZ, UR7, R55, P4, P5 ;  /* 0x00000007ff397c10 */ /* 0x000fe4000a7ea437 */
[----:B------:R-:W-:Y:S02]  /*11e0*/  IADD3.X R56, RZ, UR7, R59, P2, P3 ;  /* 0x00000007ff387c10 */ /* 0x000fe400097e643b */
[----:B------:R-:W-:-:S02]  /*11f0*/  IADD3.X R55, RZ, UR7, R27, P0, P1 ;  /* 0x00000007ff377c10 */ /* 0x000fc400087e241b */
[----:B------:R-:W-:Y:S02]  /*1200*/  IADD3 R59, P0, R10, 0x100, RZ ;  /* 0x000001000a3b7810 */ /* 0x000fe40007f1e0ff */
[----:B------:R-:W-:Y:S02]  /*1210*/  IADD3 R65, P3, R24, 0x100, RZ ;  /* 0x0000010018417810 */ /* 0x000fe40007f7e0ff */
[----:B------:R-:W-:Y:S01]  /*1220*/  IADD3 R63, P2, R22, 0x100, RZ ;  /* 0x00000100163f7810 */ /* 0x000fe20007f5e0ff */
[----:B------:R-:W-:Y:S01]  /*1230*/  IMAD.X R58, RZ, RZ, R11, P0 ;  /* 0x000000ffff3a7224 */ /* 0x000fe200000e060b */
[----:B------:R-:W-:Y:S01]  /*1240*/  IADD3 R61, P1, R20, 0x100, RZ ;  /* 0x00000100143d7810 */ /* 0x000fe20007f3e0ff */
[----:B------:R-:W-:Y:S01]  /*1250*/  IMAD.X R64, RZ, RZ, R25, P3 ;  /* 0x000000ffff407224 */ /* 0x000fe200018e0619 */
[-C--:B------:R-:W-:Y:S01]  /*1260*/  LOP3.LUT R38, R38, R5.reuse, RZ, 0xfc, !PT ;  /* 0x0000000526267212 */ /* 0x080fe200078efcff */
[----:B------:R-:W-:Y:S01]  /*1270*/  IMAD.X R62, RZ, RZ, R23, P2 ;  /* 0x000000ffff3e7224 */ /* 0x000fe200010e0617 */
[-C--:B------:R-:W-:Y:S01]  /*1280*/  LOP3.LUT R37, R8, R5.reuse, RZ, 0xfc, !PT ;  /* 0x0000000508257212 */ /* 0x080fe200078efcff */
[----:B------:R2:W3:Y:S01]  /*1290*/  LDSM.16.M88.4 R12, [R46+UR4] ;  /* 0x000000042e0c783b */ /* 0x0004e20008000200 */
[-C--:B------:R-:W-:Y:S01]  /*12a0*/  LOP3.LUT R36, R36, R5.reuse, RZ, 0xfc, !PT ;  /* 0x0000000524247212 */ /* 0x080fe200078efcff */
[----:B------:R-:W-:Y:S01]  /*12b0*/  IMAD.X R60, RZ, RZ, R21, P1 ;  /* 0x000000ffff3c7224 */ /* 0x000fe200008e0615 */
[-C--:B------:R-:W-:Y:S01]  /*12c0*/  LOP3.LUT R35, R6, R5.reuse, RZ, 0xfc, !PT ;  /* 0x0000000506237212 */ /* 0x080fe200078efcff */
[----:B------:R2:W4:Y:S01]  /*12d0*/  LDSM.16.M88.4 R16, [R41+UR4+0x2000] ;  /* 0x002000042910783b */ /* 0x0005220008000200 */
[----:B------:R-:W-:-:S02]  /*12e0*/  LOP3.LUT R34, R34, R5, RZ, 0xfc, !PT ;  /* 0x0000000522227212 */ /* 0x000fc400078efcff */
[----:B------:R-:W-:Y:S02]  /*12f0*/  CS2R R6, SRZ ;  /* 0x0000000000067805 */ /* 0x000fe4000001ff00 */
[-C--:B------:R-:W-:Y:S02]  /*1300*/  LOP3.LUT R33, R4, R5.reuse, RZ, 0xfc, !PT ;  /* 0x0000000504217212 */ /* 0x080fe400078efcff */
[----:B------:R-:W-:Y:S02]  /*1310*/  CS2R R8, SRZ ;  /* 0x0000000000087805 */ /* 0x000fe4000001ff00 */
[----:B------:R-:W-:Y:S02]  /*1320*/  LOP3.LUT R32, R32, R5, RZ, 0xfc, !PT ;  /* 0x0000000520207212 */ /* 0x000fe400078efcff */
[----:B------:R-:W-:Y:S02]  /*1330*/  CS2R R4, SRZ ;  /* 0x0000000000047805 */ /* 0x000fe4000001ff00 */
[----:B-1----:R-:W-:-:S07]  /*1340*/  CS2R R10, SRZ ;  /* 0x00000000000a7805 */ /* 0x002fce000001ff00 */
.L_x_0:
[----:B--2---:R-:W-:-:S01]  /*1350*/  LDSM.16.M88.4 R20, [R38+UR4] ;  /* 0x000000042614783b */ /* 0x004fc20008000200 */
[----:B-1-34-:R-:W-:Y:S03]  /*1360*/  HMMA.16816.F32.BF16 R4, R12, R16, R4 ;  /* 0x000000100c04723c */ /* 0x01afe60000041804 */
[----:B------:R-:W1:Y:S02]  /*1370*/  LDSM.16.M88.4 R24, [R31+UR4+0x2000] ;  /* 0x002000041f18783b */ /* 0x000e640008000200 */
[C---:B------:R-:W-:Y:S01]  /*1380*/  ISETP.GE.U32.AND P4, PT, R66.reuse, 0xb80, PT ;  /* 0x00000b804200780c */ /* 0x040fe20003f86070 */
[----:B------:R-:W-:Y:S01]  /*1390*/  HMMA.16816.F32.BF16 R8, R12, R18, R8 ;  /* 0x000000120c08723c */ /* 0x000fe20000041808 */
[----:B------:R-:W-:Y:S04]  /*13a0*/  LDSM.16.M88.4 R12, [R37+UR4] ;  /* 0x00000004250c783b */ /* 0x000fe80008000200 */
[----:B------:R-:W2:Y:S01]  /*13b0*/  LDSM.16.M88.4 R16, [R30+UR4+0x2000] ;  /* 0x002000041e10783b */ /* 0x000ea20008000200 */
[----:B------:R-:W-:Y:S11]  /*13c0*/  VIADD R66, R66, 0x80 ;  /* 0x0000008042427836 */ /* 0x000ff60000000000 */
[----:B------:R-:W-:-:S01]  /*13d0*/  @!UPT UIADD3 URZ, URZ, URZ, URZ ;  /* 0x0000003f3f3ff290 */ /* 0x000fc2000fffe03f */
[----:B-1----:R-:W-:Y:S06]  /*13e0*/  HMMA.16816.F32.BF16 R4, R20, R24, R4 ;  /* 0x000000181404723c */ /* 0x002fec0000041804 */
[----:B------:R-:W-:Y:S01]  /*13f0*/  HMMA.16816.F32.BF16 R8, R20, R26, R8 ;  /* 0x0000001a1408723c */ /* 0x000fe20000041808 */
[----:B------:R-:W-:Y:S04]  /*1400*/  LDSM.16.M88.4 R20, [R36+UR4] ;  /* 0x000000042414783b */ /* 0x000fe80008000200 */
[----:B------:R-:W1:Y:S11]  /*1410*/  LDSM.16.M88.4 R24, [R29+UR4+0x2000] ;  /* 0x002000041d18783b */ /* 0x000e760008000200 */
[----:B------:R-:W-:-:S02]  /*1420*/  @!UPT UIADD3 URZ, URZ, URZ, URZ ;  /* 0x0000003f3f3ff290 */ /* 0x000fc4000fffe03f */
[----:B--2---:R-:W-:Y:S06]  /*1430*/  HMMA.16816.F32.BF16 R4, R12, R16, R4 ;  /* 0x000000100c04723c */ /* 0x004fec0000041804 */
[----:B------:R-:W-:Y:S01]  /*1440*/  HMMA.16816.F32.BF16 R8, R12, R18, R8 ;  /* 0x000000120c08723c */ /* 0x000fe20000041808 */
[----:B------:R-:W-:Y:S04]  /*1450*/  LDSM.16.M88.4 R12, [R35+UR4] ;  /* 0x00000004230c783b */ /* 0x000fe80008000200 */
[----:B------:R-:W2:Y:S11]  /*1460*/  LDSM.16.M88.4 R16, [R28+UR4+0x2000] ;  /* 0x002000041c10783b */ /* 0x000eb60008000200 */
[----:B------:R-:W-:-:S02]  /*1470*/  @!UPT UIADD3 URZ, URZ, URZ, URZ ;  /* 0x0000003f3f3ff290 */ /* 0x000fc4000fffe03f */
        /* <DEDUP_REMOVED lines=13> */
[----:B------:R-:W1:Y:S01]  /*1550*/  LDSM.16.M88.4 R24, [R0+UR4+0x2000] ;  /* 0x002000040018783b */ /* 0x000e620008000200 */
[----:B------:R-:W-:Y:S11]  /*1560*/  BAR.SYNC.DEFER_BLOCKING 0x0 ;  /* 0x0000000000007b1d */ /* 0x000ff60000010000 */
[----:B------:R-:W-:-:S01]  /*1570*/  @!UPT UIADD3 URZ, URZ, URZ, URZ ;  /* 0x0000003f3f3ff290 */ /* 0x000fc2000fffe03f */
[----:B--2---:R-:W-:Y:S06]  /*1580*/  HMMA.16816.F32.BF16 R4, R12, R16, R4 ;  /* 0x000000100c04723c */ /* 0x004fec0000041804 */
[----:B------:R-:W-:Y:S11]  /*1590*/  HMMA.16816.F32.BF16 R8, R12, R18, R8 ;  /* 0x000000120c08723c */ /* 0x000ff60000041808 */
[----:B------:R-:W-:Y:S07]  /*15a0*/  @!UPT UIADD3 URZ, URZ, URZ, URZ ;  /* 0x0000003f3f3ff290 */ /* 0x000fee000fffe03f */
[----:B-1----:R-:W-:Y:S05]  /*15b0*/  HMMA.16816.F32.BF16 R4, R20, R24, R4 ;  /* 0x000000181404723c */ /* 0x002fea0000041804 */
[----:B------:R-:W-:-:S01]  /*15c0*/  IADD3 R14, P1, R52, UR6, RZ ;  /* 0x00000006340e7c10 */ /* 0x000fc2000ff3e0ff */
[----:B------:R-:W-:Y:S05]  /*15d0*/  HMMA.16816.F32.BF16 R8, R20, R26, R8 ;  /* 0x0000001a1408723c */ /* 0x000fea0000041808 */
[----:B------:R-:W-:Y:S02]  /*15e0*/  IADD3 R18, P0, R53, UR6, RZ ;  /* 0x0000000635127c10 */ /* 0x000fe4000ff1e0ff */
[----:B------:R-:W-:Y:S04]  /*15f0*/  IADD3.X R15, R55, UR5, RZ, P1, !PT ;  /* 0x00000005370f7c10 */ /* 0x000fe80008ffe4ff */
[----:B------:R-:W-:Y:S01]  /*1600*/  IADD3 R68, P1, R54, UR6, RZ ;  /* 0x0000000636447c10 */ /* 0x000fe2000ff3e0ff */
[----:B------:R-:W-:Y:S01]  /*1610*/  @!PT LDS RZ, [RZ] ;  /* 0x00000000fffff984 */ /* 0x000fe20000000800 */
[----:B------:R-:W-:Y:S01]  /*1620*/  @!PT LDS RZ, [RZ] ;  /* 0x00000000fffff984 */ /* 0x000fe20000000800 */
[----:B------:R-:W-:Y:S01]  /*1630*/  @!PT LDS RZ, [RZ] ;  /* 0x00000000fffff984 */ /* 0x000fe20000000800 */
[----:B------:R1:W-:Y:S01]  /*1640*/  LDGSTS.E.BYPASS.LTC128B.128 [R51], desc[UR8][R14.64], !P4 ;  /* 0x000000000e337fae */ /* 0x0003e2000e101d48 */
[----:B------:R-:W-:Y:S02]  /*1650*/  IADD3.X R19, R56, UR5, RZ, P0, !PT ;  /* 0x0000000538137c10 */ /* 0x000fe400087fe4ff */
[----:B------:R-:W-:Y:S02]  /*1660*/  IADD3.X R69, R57, UR5, RZ, P1, !PT ;  /* 0x0000000539457c10 */ /* 0x000fe40008ffe4ff */
[----:B------:R-:W-:Y:S01]  /*1670*/  IADD3 R24, P0, R44, UR6, RZ ;  /* 0x000000062c187c10 */ /* 0x000fe2000ff1e0ff */
[----:B------:R2:W-:Y:S01]  /*1680*/  LDGSTS.E.BYPASS.LTC128B.128 [R50], desc[UR8][R18.64], !P4 ;  /* 0x0000000012327fae */ /* 0x0005e2000e101d48 */
[----:B------:R-:W-:Y:S02]  /*1690*/  IADD3 R16, P3, R59, UR6, RZ ;  /* 0x000000063b107c10 */ /* 0x000fe4000ff7e0ff */
[----:B------:R-:W-:Y:S01]  /*16a0*/  IADD3.X R25, R43, UR5, RZ, P0, !PT ;  /* 0x000000052b197c10 */ /* 0x000fe200087fe4ff */
[----:B------:R3:W-:Y:S01]  /*16b0*/  LDGSTS.E.BYPASS.LTC128B.128 [R49], desc[UR8][R68.64], !P4 ;  /* 0x0000000044317fae */ /* 0x0007e2000e101d48 */
[----:B------:R-:W-:Y:S03]  /*16c0*/  IADD3.X R17, R58, UR5, RZ, P3, !PT ;  /* 0x000000053a117c10 */ /* 0x000fe60009ffe4ff */
[----:B------:R-:W-:Y:S04]  /*16d0*/  LDGSTS.E.BYPASS.LTC128B.128 [R48], desc[UR8][R24.64], !P4 ;  /* 0x0000000018307fae */ /* 0x000fe8000e101d48 */
[----:B------:R-:W0:Y:S04]  /*16e0*/  LDGDEPBAR ;  /* 0x00000000000079af */ /* 0x000e280000000000 */
[----:B------:R-:W-:Y:S01]  /*16f0*/  LDGSTS.E.BYPASS.LTC128B.128 [R51+0x2000], desc[UR8][R16.64], !P4 ;  /* 0x0200000010337fae */ /* 0x000fe2000e101d48 */
[----:B-1----:R-:W-:Y:S04]  /*1700*/  IADD3 R14, P2, R61, UR6, RZ ;  /* 0x000000063d0e7c10 */ /* 0x002fe8000ff5e0ff */
[----:B------:R-:W-:Y:S02]  /*1710*/  IADD3.X R15, R60, UR5, RZ, P2, !PT ;  /* 0x000000053c0f7c10 */ /* 0x000fe400097fe4ff */
[----:B--2---:R-:W-:Y:S03]  /*1720*/  IADD3 R18, P1, R63, UR6, RZ ;  /* 0x000000063f127c10 */ /* 0x004fe6000ff3e0ff */
[----:B------:R1:W-:Y:S01]  /*1730*/  LDGSTS.E.BYPASS.LTC128B.128 [R50+0x2000], desc[UR8][R14.64], !P4 ;  /* 0x020000000e327fae */ /* 0x0003e2000e101d48 */
[----:B---3--:R-:W-:Y:S01]  /*1740*/  IADD3 R68, P0, R65, UR6, RZ ;  /* 0x0000000641447c10 */ /* 0x008fe2000ff1e0ff */
[----:B------:R-:W-:Y:S01]  /*1750*/  UIADD3 UR6, UP0, UR6, 0x100, URZ ;  /* 0x0000010006067890 */ /* 0x000fe2000ff1e03f */
[----:B------:R-:W-:Y:S02]  /*1760*/  IADD3.X R19, R62, UR5, RZ, P1, !PT ;  /* 0x000000053e137c10 */ /* 0x000fe40008ffe4ff */
[----:B------:R-:W-:Y:S01]  /*1770*/  IADD3.X R69, R64, UR5, RZ, P0, !PT ;  /* 0x0000000540457c10 */ /* 0x000fe200087fe4ff */
[----:B------:R-:W-:Y:S02]  /*1780*/  UIADD3.X UR5, URZ, UR5, URZ, UP0, !UPT ;  /* 0x000000053f057290 */ /* 0x000fe400087fe43f */
[----:B------:R3:W-:Y:S04]  /*1790*/  LDGSTS.E.BYPASS.LTC128B.128 [R49+0x2000], desc[UR8][R18.64], !P4 ;  /* 0x0200000012317fae */ /* 0x0007e8000e101d48 */
[----:B------:R2:W-:Y:S04]  /*17a0*/  LDGSTS.E.BYPASS.LTC128B.128 [R48+0x2000], desc[UR8][R68.64], !P4 ;  /* 0x0200000044307fae */ /* 0x0005e8000e101d48 */
[----:B------:R-:W0:Y:S01]  /*17b0*/  LDGDEPBAR ;  /* 0x00000000000079af */ /* 0x000e220000000000 */
[----:B------:R-:W-:Y:S04]  /*17c0*/  DEPBAR.LE SB0, 0x0 ;  /* 0x000080000000791a */ /* 0x000fe80000000000 */
[----:B------:R-:W-:Y:S06]  /*17d0*/  BAR.SYNC.DEFER_BLOCKING 0x0 ;  /* 0x0000000000007b1d */ /* 0x000fec0000010000 */
[----:B-1----:R2:W1:Y:S04]  /*17e0*/  LDSM.16.M88.4 R12, [R46+UR4] ;  /* 0x000000042e0c783b */ /* 0x0024680008000200 */
[----:B---3--:R2:W1:Y:S01]  /*17f0*/  LDSM.16.M88.4 R16, [R41+UR4+0x2000] ;  /* 0x002000042910783b */ /* 0x0084620008000200 */
[----:B------:R-:W-:Y:S08]  /*1800*/  @!P4 BRA `(.L_x_0) ;  /* 0xfffffff800d0c947 */ /* 0x000ff0000383ffff */
[----:B------:R-:W-:-:S04]  /*1810*/  DEPBAR.LE SB0, 0x0 ;  /* 0x000080000000791a */ /* 0x000fc80000000000 */
[C---:B-1----:R-:W-:Y:S01]  /*1820*/  LOP3.LUT R13, R40.reuse, 0x1f, RZ, 0xc0, !PT ;  /* 0x0000001f280d7812 */ /* 0x042fe200078ec0ff */
[----:B------:R-:W1:Y:S01]  /*1830*/  LDC.64 R14, c[0x0][0x220] ;  /* 0x00008800ff0e7b82 */ /* 0x000e620000000a00 */
[C---:B------:R-:W-:Y:S01]  /*1840*/  LOP3.LUT R2, R40.reuse, 0x3, RZ, 0xc0, !PT ;  /* 0x0000000328027812 */ /* 0x040fe200078ec0ff */
[----:B------:R-:W-:Y:S01]  /*1850*/  IMAD.SHL.U32 R40, R40, 0x8, RZ ;  /* 0x0000000828287824 */ /* 0x000fe200078e00ff */
[----:B------:R-:W-:Y:S02]  /*1860*/  LOP3.LUT R3, R42, 0x8, RZ, 0xc0, !PT ;  /* 0x000000082a037812 */ /* 0x000fe400078ec0ff */
[----:B------:R-:W-:Y:S02]  /*1870*/  SHF.R.U32.HI R13, RZ, 0x2, R13 ;  /* 0x00000002ff0d7819 */ /* 0x000fe4000001160d */
[----:B------:R-:W-:Y:S01]  /*1880*/  F2FP.BF16.F32.PACK_AB R4, R5, R4 ;  /* 0x000000040504723e */ /* 0x000fe200000010ff */
[----:B------:R-:W-:Y:S01]  /*1890*/  IMAD R0, R2, 0x2, R3 ;  /* 0x0000000202007824 */ /* 0x000fe200078e0203 */
[----:B------:R-:W-:-:S02]  /*18a0*/  LOP3.LUT R3, R13, 0x10, R42, 0xf8, !PT ;  /* 0x000000100d037812 */ /* 0x000fc400078ef82a */
[----:B------:R-:W-:Y:S02]  /*18b0*/  F2FP.BF16.F32.PACK_AB R6, R7, R6 ;  /* 0x000000060706723e */ /* 0x000fe400000010ff */
[----:B------:R-:W-:Y:S01]  /*18c0*/  F2FP.BF16.F32.PACK_AB R8, R9, R8 ;  /* 0x000000080908723e */ /* 0x000fe200000010ff */
[----:B------:R-:W-:Y:S01]  /*18d0*/  IMAD R0, R3, 0x28, R0 ;  /* 0x0000002803007824 */ /* 0x000fe200078e0200 */
[----:B------:R-:W-:Y:S02]  /*18e0*/  F2FP.BF16.F32.PACK_AB R10, R11, R10 ;  /* 0x0000000a0b0a723e */ /* 0x000fe400000010ff */
[----:B------:R-:W-:Y:S02]  /*18f0*/  LOP3.LUT R45, R45, 0x18, R40, 0xf8, !PT ;  /* 0x000000182d2d7812 */ /* 0x000fe400078ef828 */
[----:B------:R-:W-:Y:S01]  /*1900*/  LEA R3, R0, UR4, 0x1 ;  /* 0x0000000400037c11 */ /* 0x000fe2000f8e08ff */
[----:B------:R-:W-:Y:S01]  /*1910*/  BAR.SYNC.DEFER_BLOCKING 0x0 ;  /* 0x0000000000007b1d */ /* 0x000fe20000010000 */
[----:B------:R-:W-:-:S02]  /*1920*/  LOP3.LUT R0, R47, 0x1f, R42, 0xf8, !PT ;  /* 0x0000001f2f007812 */ /* 0x000fc400078ef82a */
[----:B------:R-:W-:Y:S02]  /*1930*/  LOP3.LUT R13, R13, 0x18, R42, 0xf8, !PT ;  /* 0x000000180d0d7812 */ /* 0x000fe400078ef82a */
[----:B------:R-:W-:-:S03]  /*1940*/  ISETP.GE.AND P0, PT, R0, R39, PT ;  /* 0x000000270000720c */ /* 0x000fc60003f06270 */
[----:B------:R-:W-:Y:S01]  /*1950*/  IMAD R13, R13, 0x5, R2 ;  /* 0x000000050d0d7824 */ /* 0x000fe200078e0202 */
[----:B------:R-:W-:Y:S01]  /*1960*/  ISETP.LT.AND P0, PT, R45, 0xc00, !P0 ;  /* 0x00000c002d00780c */ /* 0x000fe20004701270 */
[----:B------:R-:W-:Y:S02]  /*1970*/  IMAD R45, R0, 0xc00, R45 ;  /* 0x00000c00002d7824 */ /* 0x000fe400078e022d */
[----:B------:R-:W-:Y:S02]  /*1980*/  IMAD.SHL.U32 R13, R13, 0x8, RZ ;  /* 0x000000080d0d7824 */ /* 0x000fe400078e00ff */
[----:B-1----:R-:W-:Y:S01]  /*1990*/  IMAD.WIDE R14, R45, 0x2, R14 ;  /* 0x000000022d0e7825 */ /* 0x002fe200078e020e */
[----:B------:R1:W-:Y:S04]  /*19a0*/  STS [R3], R4 ;  /* 0x0000000403007388 */ /* 0x0003e80000000800 */
[----:B------:R3:W-:Y:S04]  /*19b0*/  STS [R3+0x280], R6 ;  /* 0x0002800603007388 */ /* 0x0007e80000000800 */
[----:B------:R3:W-:Y:S04]  /*19c0*/  STS [R3+0x20], R8 ;  /* 0x0000200803007388 */ /* 0x0007e80000000800 */
[----:B------:R3:W-:Y:S01]  /*19d0*/  STS [R3+0x2a0], R10 ;  /* 0x0002a00a03007388 */ /* 0x0007e20000000800 */
[----:B-1----:R-:W-:Y:S01]  /*19e0*/  LEA R4, R13, UR4, 0x1 ;  /* 0x000000040d047c11 */ /* 0x002fe2000f8e08ff */
[----:B------:R-:W-:Y:S06]  /*19f0*/  BAR.SYNC.DEFER_BLOCKING 0x0 ;  /* 0x0000000000007b1d */ /* 0x000fec0000010000 */
[----:B---3--:R-:W-:Y:S05]  /*1a00*/  @!P0 EXIT ;  /* 0x000000000000894d */ /* 0x008fea0003800000 */
[----:B------:R-:W1:Y:S04]  /*1a10*/  LDS.128 R4, [R4] ;  /* 0x0000000004047984 */ /* 0x000e680000000c00 */
[----:B-1----:R-:W-:Y:S01]  /*1a20*/  STG.E.128 desc[UR8][R14.64], R4 ;  /* 0x000000040e007986 */ /* 0x002fe2000c101d08 */
[----:B------:R-:W-:Y:S05]  /*1a30*/  EXIT ;  /* 0x000000000000794d */ /* 0x000fea0003800000 */
.L_x_1:
[----:B------:R-:W-:-:S00]  /*1a40*/  BRA `(.L_x_1) ;  /* 0xfffffffc00fc7947 */ /* 0x000fc0000383ffff */
[----:B------:R-:W-:-:S00]  /*1a50*/  NOP ;  /* 0x0000000000007918 */ /* 0x000fc00000000000 */
        /* <DEDUP_REMOVED lines=10> */
.L_x_2:


//--------------------- .nv.shared.triton_mm      --------------------------
	.section	.nv.shared.triton_mm,"aw",@nobits
	.sectionflags	@""
	.align	16
	.zero		1024


//--------------------- .nv.constant0.triton_mm   --------------------------
	.section	.nv.constant0.triton_mm,"a",@progbits
	.sectionflags	@""
	.align	4
.nv.constant0.triton_mm:
	.zero		560
